//
// Generated by NVIDIA NVVM Compiler
//
// Compiler Build ID: CL-36424714
// Cuda compilation tools, release 13.0, V13.0.88
// Based on NVVM 20.0.0
//

.version 9.0
.target sm_100
.address_size 64

	// .globl	_Z17matrixXvec_kernelPKdS0_Pdii

.visible .entry _Z17matrixXvec_kernelPKdS0_Pdii(
	.param .u64 .ptr .align 1 _Z17matrixXvec_kernelPKdS0_Pdii_param_0,
	.param .u64 .ptr .align 1 _Z17matrixXvec_kernelPKdS0_Pdii_param_1,
	.param .u64 .ptr .align 1 _Z17matrixXvec_kernelPKdS0_Pdii_param_2,
	.param .u32 _Z17matrixXvec_kernelPKdS0_Pdii_param_3,
	.param .u32 _Z17matrixXvec_kernelPKdS0_Pdii_param_4
)
{
	.reg .pred 	%p<11>;
	.reg .b32 	%r<38>;
	.reg .b64 	%rd<31>;
	.reg .b64 	%fd<112>;

	ld.param.u64 	%rd11, [_Z17matrixXvec_kernelPKdS0_Pdii_param_0];
	ld.param.u64 	%rd12, [_Z17matrixXvec_kernelPKdS0_Pdii_param_1];
	ld.param.u64 	%rd10, [_Z17matrixXvec_kernelPKdS0_Pdii_param_2];
	ld.param.u32 	%r24, [_Z17matrixXvec_kernelPKdS0_Pdii_param_3];
	ld.param.u32 	%r23, [_Z17matrixXvec_kernelPKdS0_Pdii_param_4];
	cvta.to.global.u64 	%rd1, %rd12;
	cvta.to.global.u64 	%rd2, %rd11;
	mov.u32 	%r25, %ctaid.x;
	mov.u32 	%r26, %ntid.x;
	mov.u32 	%r27, %tid.x;
	mad.lo.s32 	%r1, %r25, %r26, %r27;
	setp.ge.s32 	%p1, %r1, %r24;
	@%p1 bra 	$L__BB0_15;
	setp.lt.s32 	%p2, %r23, 1;
	mov.f64 	%fd111, 0d0000000000000000;
	@%p2 bra 	$L__BB0_14;
	mul.lo.s32 	%r2, %r23, %r1;
	and.b32  	%r3, %r23, 15;
	setp.lt.u32 	%p3, %r23, 16;
	mov.f64 	%fd111, 0d0000000000000000;
	mov.b32 	%r34, 0;
	@%p3 bra 	$L__BB0_5;
	and.b32  	%r34, %r23, 2147483632;
	neg.s32 	%r32, %r34;
	add.s64 	%rd3, %rd2, 64;
	add.s64 	%rd29, %rd1, 64;
	mov.f64 	%fd111, 0d0000000000000000;
	mov.u32 	%r31, %r2;
$L__BB0_4:
	.pragma "nounroll";
	mul.wide.s32 	%rd13, %r31, 8;
	add.s64 	%rd14, %rd3, %rd13;
	ld.global.f64 	%fd18, [%rd14+-64];
	ld.global.f64 	%fd19, [%rd29+-64];
	fma.rn.f64 	%fd20, %fd18, %fd19, %fd111;
	ld.global.f64 	%fd21, [%rd14+-56];
	ld.global.f64 	%fd22, [%rd29+-56];
	fma.rn.f64 	%fd23, %fd21, %fd22, %fd20;
	ld.global.f64 	%fd24, [%rd14+-48];
	ld.global.f64 	%fd25, [%rd29+-48];
	fma.rn.f64 	%fd26, %fd24, %fd25, %fd23;
	ld.global.f64 	%fd27, [%rd14+-40];
	ld.global.f64 	%fd28, [%rd29+-40];
	fma.rn.f64 	%fd29, %fd27, %fd28, %fd26;
	ld.global.f64 	%fd30, [%rd14+-32];
	ld.global.f64 	%fd31, [%rd29+-32];
	fma.rn.f64 	%fd32, %fd30, %fd31, %fd29;
	ld.global.f64 	%fd33, [%rd14+-24];
	ld.global.f64 	%fd34, [%rd29+-24];
	fma.rn.f64 	%fd35, %fd33, %fd34, %fd32;
	ld.global.f64 	%fd36, [%rd14+-16];
	ld.global.f64 	%fd37, [%rd29+-16];
	fma.rn.f64 	%fd38, %fd36, %fd37, %fd35;
	ld.global.f64 	%fd39, [%rd14+-8];
	ld.global.f64 	%fd40, [%rd29+-8];
	fma.rn.f64 	%fd41, %fd39, %fd40, %fd38;
	ld.global.f64 	%fd42, [%rd14];
	ld.global.f64 	%fd43, [%rd29];
	fma.rn.f64 	%fd44, %fd42, %fd43, %fd41;
	ld.global.f64 	%fd45, [%rd14+8];
	ld.global.f64 	%fd46, [%rd29+8];
	fma.rn.f64 	%fd47, %fd45, %fd46, %fd44;
	ld.global.f64 	%fd48, [%rd14+16];
	ld.global.f64 	%fd49, [%rd29+16];
	fma.rn.f64 	%fd50, %fd48, %fd49, %fd47;
	ld.global.f64 	%fd51, [%rd14+24];
	ld.global.f64 	%fd52, [%rd29+24];
	fma.rn.f64 	%fd53, %fd51, %fd52, %fd50;
	ld.global.f64 	%fd54, [%rd14+32];
	ld.global.f64 	%fd55, [%rd29+32];
	fma.rn.f64 	%fd56, %fd54, %fd55, %fd53;
	ld.global.f64 	%fd57, [%rd14+40];
	ld.global.f64 	%fd58, [%rd29+40];
	fma.rn.f64 	%fd59, %fd57, %fd58, %fd56;
	ld.global.f64 	%fd60, [%rd14+48];
	ld.global.f64 	%fd61, [%rd29+48];
	fma.rn.f64 	%fd62, %fd60, %fd61, %fd59;
	ld.global.f64 	%fd63, [%rd14+56];
	ld.global.f64 	%fd64, [%rd29+56];
	fma.rn.f64 	%fd111, %fd63, %fd64, %fd62;
	add.s32 	%r32, %r32, 16;
	add.s32 	%r31, %r31, 16;
	add.s64 	%rd29, %rd29, 128;
	setp.ne.s32 	%p4, %r32, 0;
	@%p4 bra 	$L__BB0_4;
$L__BB0_5:
	setp.eq.s32 	%p5, %r3, 0;
	@%p5 bra 	$L__BB0_14;
	and.b32  	%r11, %r23, 7;
	setp.lt.u32 	%p6, %r3, 8;
	@%p6 bra 	$L__BB0_8;
	add.s32 	%r29, %r34, %r2;
	mul.wide.s32 	%rd15, %r29, 8;
	add.s64 	%rd16, %rd2, %rd15;
	ld.global.f64 	%fd66, [%rd16];
	mul.wide.u32 	%rd17, %r34, 8;
	add.s64 	%rd18, %rd1, %rd17;
	ld.global.f64 	%fd67, [%rd18];
	fma.rn.f64 	%fd68, %fd66, %fd67, %fd111;
	ld.global.f64 	%fd69, [%rd16+8];
	ld.global.f64 	%fd70, [%rd18+8];
	fma.rn.f64 	%fd71, %fd69, %fd70, %fd68;
	ld.global.f64 	%fd72, [%rd16+16];
	ld.global.f64 	%fd73, [%rd18+16];
	fma.rn.f64 	%fd74, %fd72, %fd73, %fd71;
	ld.global.f64 	%fd75, [%rd16+24];
	ld.global.f64 	%fd76, [%rd18+24];
	fma.rn.f64 	%fd77, %fd75, %fd76, %fd74;
	ld.global.f64 	%fd78, [%rd16+32];
	ld.global.f64 	%fd79, [%rd18+32];
	fma.rn.f64 	%fd80, %fd78, %fd79, %fd77;
	ld.global.f64 	%fd81, [%rd16+40];
	ld.global.f64 	%fd82, [%rd18+40];
	fma.rn.f64 	%fd83, %fd81, %fd82, %fd80;
	ld.global.f64 	%fd84, [%rd16+48];
	ld.global.f64 	%fd85, [%rd18+48];
	fma.rn.f64 	%fd86, %fd84, %fd85, %fd83;
	ld.global.f64 	%fd87, [%rd16+56];
	ld.global.f64 	%fd88, [%rd18+56];
	fma.rn.f64 	%fd111, %fd87, %fd88, %fd86;
	add.s32 	%r34, %r34, 8;
$L__BB0_8:
	setp.eq.s32 	%p7, %r11, 0;
	@%p7 bra 	$L__BB0_14;
	and.b32  	%r14, %r23, 3;
	setp.lt.u32 	%p8, %r11, 4;
	@%p8 bra 	$L__BB0_11;
	add.s32 	%r30, %r34, %r2;
	mul.wide.s32 	%rd19, %r30, 8;
	add.s64 	%rd20, %rd2, %rd19;
	ld.global.f64 	%fd90, [%rd20];
	mul.wide.u32 	%rd21, %r34, 8;
	add.s64 	%rd22, %rd1, %rd21;
	ld.global.f64 	%fd91, [%rd22];
	fma.rn.f64 	%fd92, %fd90, %fd91, %fd111;
	ld.global.f64 	%fd93, [%rd20+8];
	ld.global.f64 	%fd94, [%rd22+8];
	fma.rn.f64 	%fd95, %fd93, %fd94, %fd92;
	ld.global.f64 	%fd96, [%rd20+16];
	ld.global.f64 	%fd97, [%rd22+16];
	fma.rn.f64 	%fd98, %fd96, %fd97, %fd95;
	ld.global.f64 	%fd99, [%rd20+24];
	ld.global.f64 	%fd100, [%rd22+24];
	fma.rn.f64 	%fd111, %fd99, %fd100, %fd98;
	add.s32 	%r34, %r34, 4;
$L__BB0_11:
	setp.eq.s32 	%p9, %r14, 0;
	@%p9 bra 	$L__BB0_14;
	mul.wide.u32 	%rd23, %r34, 8;
	add.s64 	%rd30, %rd1, %rd23;
	add.s32 	%r37, %r34, %r2;
	neg.s32 	%r36, %r14;
$L__BB0_13:
	.pragma "nounroll";
	mul.wide.s32 	%rd24, %r37, 8;
	add.s64 	%rd25, %rd2, %rd24;
	ld.global.f64 	%fd101, [%rd25];
	ld.global.f64 	%fd102, [%rd30];
	fma.rn.f64 	%fd111, %fd101, %fd102, %fd111;
	add.s64 	%rd30, %rd30, 8;
	add.s32 	%r37, %r37, 1;
	add.s32 	%r36, %r36, 1;
	setp.ne.s32 	%p10, %r36, 0;
	@%p10 bra 	$L__BB0_13;
$L__BB0_14:
	cvta.to.global.u64 	%rd26, %rd10;
	mul.wide.s32 	%rd27, %r1, 8;
	add.s64 	%rd28, %rd26, %rd27;
	st.global.f64 	[%rd28], %fd111;
$L__BB0_15:
	ret;

}


// ===== COMPILED SASS (sm_100) =====

	.target	sm_100

	.elftype	@"ET_EXEC"


//--------------------- .note.nv.tkinfo           --------------------------
	.section	.note.nv.tkinfo,"",@"SHT_NOTE"
	.sectionflags	@"SHF_NOTE_NV_TKINFO"
	.tkinfo
        /*0018*/ 	.word	0x00000002
        /*0030*/ 	.string	""
        /*0030*/ 	.string	"ptxas"
        /*0030*/ 	.string	"Cuda compilation tools, release 13.0, V13.0.88"
        /*0030*/ 	.string	"Build cuda_13.0.r13.0/compiler.36424714_0"
        /*0030*/ 	.string	"-arch sm_100 -m 64 "



//--------------------- .note.nv.cuinfo           --------------------------
	.section	.note.nv.cuinfo,"",@"SHT_NOTE"
	.sectionflags	@"SHF_NOTE_NV_CUINFO"
        /*0018*/ 	.short	0x0002
        /*001a*/ 	.short	0x0064
        /*001c*/ 	.short	0x0082
	.zero		2


//--------------------- .nv.info                  --------------------------
	.section	.nv.info,"",@"SHT_CUDA_INFO"
	.align	4


	//----- nvinfo : EIATTR_REGCOUNT
	.align		4
        /*0000*/ 	.byte	0x04, 0x2f
        /*0002*/ 	.short	(.L_1 - .L_0)
	.align		4
.L_0:
        /*0004*/ 	.word	index@(_Z17matrixXvec_kernelPKdS0_Pdii)
        /*0008*/ 	.word	0x00000020


	//----- nvinfo : EIATTR_FRAME_SIZE
	.align		4
.L_1:
        /*000c*/ 	.byte	0x04, 0x11
        /*000e*/ 	.short	(.L_3 - .L_2)
	.align		4
.L_2:
        /*0010*/ 	.word	index@(_Z17matrixXvec_kernelPKdS0_Pdii)
        /*0014*/ 	.word	0x00000000


	//----- nvinfo : EIATTR_MIN_STACK_SIZE
	.align		4
.L_3:
        /*0018*/ 	.byte	0x04, 0x12
        /*001a*/ 	.short	(.L_5 - .L_4)
	.align		4
.L_4:
        /*001c*/ 	.word	index@(_Z17matrixXvec_kernelPKdS0_Pdii)
        /*0020*/ 	.word	0x00000000
.L_5:


//--------------------- .nv.compat                --------------------------
	.section	.nv.compat,"",@"SHT_CUDA_COMPAT_INFO"
	.align	4
        /*0000*/ 	.byte	0x02, 0x09, 0x00, 0x00, 0x02, 0x02, 0x01, 0x00, 0x02, 0x05, 0x05, 0x00, 0x03, 0x07, 0x01, 0x01
        /*0010*/ 	.byte	0x02, 0x03, 0x00, 0x00, 0x02, 0x06, 0x01, 0x00, 0x04, 0x0b, 0x08, 0x00, 0x01, 0x00, 0x00, 0x00
        /*0020*/ 	.byte	0x00, 0x00, 0x00, 0x00


//--------------------- .nv.info._Z17matrixXvec_kernelPKdS0_Pdii --------------------------
	.section	.nv.info._Z17matrixXvec_kernelPKdS0_Pdii,"",@"SHT_CUDA_INFO"
	.sectionflags	@""
	.align	4


	//----- nvinfo : EIATTR_CUDA_API_VERSION
	.align		4
        /*0000*/ 	.byte	0x04, 0x37
        /*0002*/ 	.short	(.L_7 - .L_6)
.L_6:
        /*0004*/ 	.word	0x00000082


	//----- nvinfo : EIATTR_KPARAM_INFO
	.align		4
.L_7:
        /*0008*/ 	.byte	0x04, 0x17
        /*000a*/ 	.short	(.L_9 - .L_8)
.L_8:
        /*000c*/ 	.word	0x00000000
        /*0010*/ 	.short	0x0004
        /*0012*/ 	.short	0x001c
        /*0014*/ 	.byte	0x00, 0xf0, 0x11, 0x00


	//----- nvinfo : EIATTR_KPARAM_INFO
	.align		4
.L_9:
        /*0018*/ 	.byte	0x04, 0x17
        /*001a*/ 	.short	(.L_11 - .L_10)
.L_10:
        /*001c*/ 	.word	0x00000000
        /*0020*/ 	.short	0x0003
        /*0022*/ 	.short	0x0018
        /*0024*/ 	.byte	0x00, 0xf0, 0x11, 0x00


	//----- nvinfo : EIATTR_KPARAM_INFO
	.align		4
.L_11:
        /*0028*/ 	.byte	0x04, 0x17
        /*002a*/ 	.short	(.L_13 - .L_12)
.L_12:
        /*002c*/ 	.word	0x00000000
        /*0030*/ 	.short	0x0002
        /*0032*/ 	.short	0x0010
        /*0034*/ 	.byte	0x00, 0xf5, 0x21, 0x00


	//----- nvinfo : EIATTR_KPARAM_INFO
	.align		4
.L_13:
        /*0038*/ 	.byte	0x04, 0x17
        /*003a*/ 	.short	(.L_15 - .L_14)
.L_14:
        /*003c*/ 	.word	0x00000000
        /*0040*/ 	.short	0x0001
        /*0042*/ 	.short	0x0008
        /*0044*/ 	.byte	0x00, 0xf5, 0x21, 0x00


	//----- nvinfo : EIATTR_KPARAM_INFO
	.align		4
.L_15:
        /*0048*/ 	.byte	0x04, 0x17
        /*004a*/ 	.short	(.L_17 - .L_16)
.L_16:
        /*004c*/ 	.word	0x00000000
        /*0050*/ 	.short	0x0000
        /*0052*/ 	.short	0x0000
        /*0054*/ 	.byte	0x00, 0xf5, 0x21, 0x00


	//----- nvinfo : EIATTR_SPARSE_MMA_MASK
	.align		4
.L_17:
        /*0058*/ 	.byte	0x03, 0x50
        /*005a*/ 	.short	0x0000


	//----- nvinfo : EIATTR_MAXREG_COUNT
	.align		4
        /*005c*/ 	.byte	0x03, 0x1b
        /*005e*/ 	.short	0x00ff


	//----- nvinfo : EIATTR_MERCURY_ISA_VERSION
	.align		4
        /*0060*/ 	.byte	0x03, 0x5f
        /*0062*/ 	.short	0x0101


	//----- nvinfo : EIATTR_VRC_CTA_INIT_COUNT
	.align		4
        /*0064*/ 	.byte	0x02, 0x4a
	.zero		1
	.zero		1


	//----- nvinfo : EIATTR_EXIT_INSTR_OFFSETS
	.align		4
        /*0068*/ 	.byte	0x04, 0x1c
        /*006a*/ 	.short	(.L_19 - .L_18)


	//   ....[0]....
.L_18:
        /*006c*/ 	.word	0x00000070


	//   ....[1]....
        /*0070*/ 	.word	0x00000ac0


	//----- nvinfo : EIATTR_CBANK_PARAM_SIZE
	.align		4
.L_19:
        /*0074*/ 	.byte	0x03, 0x19
        /*0076*/ 	.short	0x0020


	//----- nvinfo : EIATTR_PARAM_CBANK
	.align		4
        /*0078*/ 	.byte	0x04, 0x0a
        /*007a*/ 	.short	(.L_21 - .L_20)
	.align		4
.L_20:
        /*007c*/ 	.word	index@(.nv.constant0._Z17matrixXvec_kernelPKdS0_Pdii)
        /*0080*/ 	.short	0x0380
        /*0082*/ 	.short	0x0020


	//----- nvinfo : EIATTR_SW_WAR
	.align		4
.L_21:
        /*0084*/ 	.byte	0x04, 0x36
        /*0086*/ 	.short	(.L_23 - .L_22)
.L_22:
        /*0088*/ 	.word	0x00000008
.L_23:


//--------------------- .nv.callgraph             --------------------------
	.section	.nv.callgraph,"",@"SHT_CUDA_CALLGRAPH"
	.align	4
	.sectionentsize	8
	.align		4
        /*0000*/ 	.word	0x00000000
	.align		4
        /*0004*/ 	.word	0xffffffff
	.align		4
        /*0008*/ 	.word	0x00000000
	.align		4
        /*000c*/ 	.word	0xfffffffe
	.align		4
        /*0010*/ 	.word	0x00000000
	.align		4
        /*0014*/ 	.word	0xfffffffd
	.align		4
        /*0018*/ 	.word	0x00000000
	.align		4
        /*001c*/ 	.word	0xfffffffc


//--------------------- .text._Z17matrixXvec_kernelPKdS0_Pdii --------------------------
	.section	.text._Z17matrixXvec_kernelPKdS0_Pdii,"ax",@progbits
	.align	128
        .global         _Z17matrixXvec_kernelPKdS0_Pdii
        .type           _Z17matrixXvec_kernelPKdS0_Pdii,@function
        .size           _Z17matrixXvec_kernelPKdS0_Pdii,(.L_x_7 - _Z17matrixXvec_kernelPKdS0_Pdii)
        .other          _Z17matrixXvec_kernelPKdS0_Pdii,@"STO_CUDA_ENTRY STV_DEFAULT"
_Z17matrixXvec_kernelPKdS0_Pdii:
.text._Z17matrixXvec_kernelPKdS0_Pdii:
[----:B------:R-:W-:Y:S01]  /*0000*/  LDC R1, c[0x0][0x37c] ;  /* 0x0000df00ff017b82 */ /* 0x000fe20000000800 */
[----:B------:R-:W0:Y:S07]  /*0010*/  S2R R3, SR_TID.X ;  /* 0x0000000000037919 */ /* 0x000e2e0000002100 */
[----:B------:R-:W0:Y:S01]  /*0020*/  S2UR UR4, SR_CTAID.X ;  /* 0x00000000000479c3 */ /* 0x000e220000002500 */
[----:B------:R-:W1:Y:S07]  /*0030*/  LDCU UR5, c[0x0][0x398] ;  /* 0x00007300ff0577ac */ /* 0x000e6e0008000800 */
[----:B------:R-:W0:Y:S02]  /*0040*/  LDC R0, c[0x0][0x360] ;  /* 0x0000d800ff007b82 */ /* 0x000e240000000800 */
[----:B0-----:R-:W-:-:S05]  /*0050*/  IMAD R0, R0, UR4, R3 ;  /* 0x0000000400007c24 */ /* 0x001fca000f8e0203 */
[----:B-1----:R-:W-:-:S13]  /*0060*/  ISETP.GE.AND P0, PT, R0, UR5, PT ;  /* 0x0000000500007c0c */ /* 0x002fda000bf06270 */
[----:B------:R-:W-:Y:S05]  /*0070*/  @P0 EXIT ;  /* 0x000000000000094d */ /* 0x000fea0003800000 */
[----:B------:R-:W0:Y:S01]  /*0080*/  LDCU UR8, c[0x0][0x39c] ;  /* 0x00007380ff0877ac */ /* 0x000e220008000800 */
[----:B------:R-:W-:Y:S01]  /*0090*/  CS2R R24, SRZ ;  /* 0x0000000000187805 */ /* 0x000fe2000001ff00 */
[----:B------:R-:W1:Y:S01]  /*00a0*/  LDCU.64 UR16, c[0x0][0x358] ;  /* 0x00006b00ff1077ac */ /* 0x000e620008000a00 */
[----:B0-----:R-:W-:-:S09]  /*00b0*/  UISETP.GE.AND UP0, UPT, UR8, 0x1, UPT ;  /* 0x000000010800788c */ /* 0x001fd2000bf06270 */
[----:B-1----:R-:W-:Y:S05]  /*00c0*/  BRA.U !UP0, `(.L_x_0) ;  /* 0x0000000908707547 */ /* 0x002fea000b800000 */
[----:B------:R-:W-:Y:S01]  /*00d0*/  UISETP.GE.U32.AND UP1, UPT, UR8, 0x10, UPT ;  /* 0x000000100800788c */ /* 0x000fe2000bf26070 */
[----:B------:R-:W-:Y:S01]  /*00e0*/  HFMA2 R3, -RZ, RZ, 0, 0 ;  /* 0x00000000ff037431 */ /* 0x000fe200000001ff */
[----:B------:R-:W-:Y:S02]  /*00f0*/  ULOP3.LUT UR9, UR8, 0xf, URZ, 0xc0, !UPT ;  /* 0x0000000f08097892 */ /* 0x000fe4000f8ec0ff */
[----:B------:R-:W-:Y:S01]  /*0100*/  IMAD R2, R0, UR8, RZ ;  /* 0x0000000800027c24 */ /* 0x000fe2000f8e02ff */
[----:B------:R-:W-:Y:S01]  /*0110*/  CS2R R24, SRZ ;  /* 0x0000000000187805 */ /* 0x000fe2000001ff00 */
[----:B------:R-:W-:-:S03]  /*0120*/  UISETP.NE.AND UP0, UPT, UR9, URZ, UPT ;  /* 0x000000ff0900728c */ /* 0x000fc6000bf05270 */
[----:B------:R-:W-:Y:S08]  /*0130*/  BRA.U !UP1, `(.L_x_1) ;  /* 0x00000005091c7547 */ /* 0x000ff0000b800000 */
[----:B------:R-:W0:Y:S01]  /*0140*/  LDCU.128 UR12, c[0x0][0x380] ;  /* 0x00007000ff0c77ac */ /* 0x000e220008000c00 */
[----:B------:R-:W-:Y:S01]  /*0150*/  IMAD.MOV.U32 R26, RZ, RZ, R2 ;  /* 0x000000ffff1a7224 */ /* 0x000fe200078e0002 */
[----:B------:R-:W-:Y:S01]  /*0160*/  CS2R R24, SRZ ;  /* 0x0000000000187805 */ /* 0x000fe2000001ff00 */
[----:B------:R-:W-:-:S04]  /*0170*/  ULOP3.LUT UR10, UR8, 0x7ffffff0, URZ, 0xc0, !UPT ;  /* 0x7ffffff0080a7892 */ /* 0x000fc8000f8ec0ff */
[----:B------:R-:W-:Y:S02]  /*0180*/  UIADD3 UR11, UPT, UPT, -UR10, URZ, URZ ;  /* 0x000000ff0a0b7290 */ /* 0x000fe4000fffe1ff */
[----:B------:R-:W-:Y:S01]  /*0190*/  MOV R3, UR10 ;  /* 0x0000000a00037c02 */ /* 0x000fe20008000f00 */
[----:B0-----:R-:W-:Y:S02]  /*01a0*/  UIADD3 UR4, UP2, UPT, UR14, 0x40, URZ ;  /* 0x000000400e047890 */ /* 0x001fe4000ff5e0ff */
[----:B------:R-:W-:Y:S02]  /*01b0*/  UIADD3 UR6, UP1, UPT, UR12, 0x40, URZ ;  /* 0x000000400c067890 */ /* 0x000fe4000ff3e0ff */
[----:B------:R-:W-:Y:S02]  /*01c0*/  UIADD3.X UR5, UPT, UPT, URZ, UR15, URZ, UP2, !UPT ;  /* 0x0000000fff057290 */ /* 0x000fe400097fe4ff */
[----:B------:R-:W-:Y:S01]  /*01d0*/  IMAD.U32 R10, RZ, RZ, UR4 ;  /* 0x00000004ff0a7e24 */ /* 0x000fe2000f8e00ff */
[----:B------:R-:W-:-:S03]  /*01e0*/  UIADD3.X UR7, UPT, UPT, URZ, UR13, URZ, UP1, !UPT ;  /* 0x0000000dff077290 */ /* 0x000fc60008ffe4ff */
[----:B------:R-:W-:-:S09]  /*01f0*/  MOV R11, UR5 ;  /* 0x00000005000b7c02 */ /* 0x000fd20008000f00 */
.L_x_2:
[----:B------:R-:W-:Y:S01]  /*0200*/  MOV R5, UR7 ;  /* 0x0000000700057c02 */ /* 0x000fe20008000f00 */
[----:B------:R-:W-:Y:S01]  /*0210*/  IMAD.U32 R4, RZ, RZ, UR6 ;  /* 0x00000006ff047e24 */ /* 0x000fe2000f8e00ff */
[----:B------:R-:W-:Y:S01]  /*0220*/  MOV R7, R11 ;  /* 0x0000000b00077202 */ /* 0x000fe20000000f00 */
[----:B------:R-:W-:Y:S02]  /*0230*/  IMAD.MOV.U32 R6, RZ, RZ, R10 ;  /* 0x000000ffff067224 */ /* 0x000fe400078e000a */
[----:B------:R-:W-:-:S03]  /*0240*/  IMAD.WIDE R4, R26, 0x8, R4 ;  /* 0x000000081a047825 */ /* 0x000fc600078e0204 */
[----:B------:R-:W2:Y:S04]  /*0250*/  LDG.E.64 R22, desc[UR16][R6.64+-0x40] ;  /* 0xffffc01006167981 */ /* 0x000ea8000c1e1b00 */
[----:B------:R-:W2:Y:S04]  /*0260*/  LDG.E.64 R12, desc[UR16][R4.64+-0x40] ;  /* 0xffffc010040c7981 */ /* 0x000ea8000c1e1b00 */
[----:B------:R-:W3:Y:S04]  /*0270*/  LDG.E.64 R20, desc[UR16][R6.64+-0x38] ;  /* 0xffffc81006147981 */ /* 0x000ee8000c1e1b00 */
[----:B------:R-:W3:Y:S04]  /*0280*/  LDG.E.64 R16, desc[UR16][R4.64+-0x38] ;  /* 0xffffc81004107981 */ /* 0x000ee8000c1e1b00 */
[----:B------:R-:W4:Y:S04]  /*0290*/  LDG.E.64 R14, desc[UR16][R6.64+-0x30] ;  /* 0xffffd010060e7981 */ /* 0x000f28000c1e1b00 */
[----:B------:R-:W4:Y:S04]  /*02a0*/  LDG.E.64 R10, desc[UR16][R4.64+-0x30] ;  /* 0xffffd010040a7981 */ /* 0x000f28000c1e1b00 */
[----:B------:R-:W5:Y:S04]  /*02b0*/  LDG.E.64 R18, desc[UR16][R6.64+-0x28] ;  /* 0xffffd81006127981 */ /* 0x000f68000c1e1b00 */
[----:B------:R-:W5:Y:S01]  /*02c0*/  LDG.E.64 R8, desc[UR16][R4.64+-0x28] ;  /* 0xffffd81004087981 */ /* 0x000f62000c1e1b00 */
[----:B--2---:R-:W-:-:S03]  /*02d0*/  DFMA R22, R12, R22, R24 ;  /* 0x000000160c16722b */ /* 0x004fc60000000018 */
[----:B------:R-:W2:Y:S04]  /*02e0*/  LDG.E.64 R24, desc[UR16][R6.64+-0x20] ;  /* 0xffffe01006187981 */ /* 0x000ea8000c1e1b00 */
[----:B------:R-:W2:Y:S01]  /*02f0*/  LDG.E.64 R12, desc[UR16][R4.64+-0x20] ;  /* 0xffffe010040c7981 */ /* 0x000ea2000c1e1b00 */
[----:B---3--:R-:W-:-:S03]  /*0300*/  DFMA R20, R16, R20, R22 ;  /* 0x000000141014722b */ /* 0x008fc60000000016 */
[----:B------:R-:W3:Y:S04]  /*0310*/  LDG.E.64 R22, desc[UR16][R6.64+-0x18] ;  /* 0xffffe81006167981 */ /* 0x000ee8000c1e1b00 */
[----:B------:R-:W3:Y:S01]  /*0320*/  LDG.E.64 R16, desc[UR16][R4.64+-0x18] ;  /* 0xffffe81004107981 */ /* 0x000ee2000c1e1b00 */
[----:B----4-:R-:W-:-:S03]  /*0330*/  DFMA R14, R10, R14, R20 ;  /* 0x0000000e0a0e722b */ /* 0x010fc60000000014 */
[----:B------:R-:W4:Y:S04]  /*0340*/  LDG.E.64 R10, desc[UR16][R6.64+-0x10] ;  /* 0xfffff010060a7981 */ /* 0x000f28000c1e1b00 */
[----:B------:R-:W4:Y:S01]  /*0350*/  LDG.E.64 R20, desc[UR16][R4.64+-0x10] ;  /* 0xfffff01004147981 */ /* 0x000f22000c1e1b00 */
[----:B-----5:R-:W-:-:S03]  /*0360*/  DFMA R18, R8, R18, R14 ;  /* 0x000000120812722b */ /* 0x020fc6000000000e */
        /* <DEDUP_REMOVED lines=26> */
[----:B------:R-:W-:Y:S01]  /*0510*/  UIADD3 UR11, UPT, UPT, UR11, 0x10, URZ ;  /* 0x000000100b0b7890 */ /* 0x000fe2000fffe0ff */
[----:B------:R-:W-:-:S03]  /*0520*/  IADD3 R26, PT, PT, R26, 0x10, RZ ;  /* 0x000000101a1a7810 */ /* 0x000fc60007ffe0ff */
[----:B------:R-:W-:Y:S01]  /*0530*/  UISETP.NE.AND UP1, UPT, UR11, URZ, UPT ;  /* 0x000000ff0b00728c */ /* 0x000fe2000bf25270 */
[----:B--2---:R-:W-:-:S08]  /*0540*/  DFMA R10, R14, R12, R10 ;  /* 0x0000000c0e0a722b */ /* 0x004fd0000000000a */
[----:B---3--:R-:W-:-:S08]  /*0550*/  DFMA R10, R18, R16, R10 ;  /* 0x00000010120a722b */ /* 0x008fd0000000000a */
[----:B----4-:R-:W-:Y:S01]  /*0560*/  DFMA R24, R24, R22, R10 ;  /* 0x000000161818722b */ /* 0x010fe2000000000a */
[----:B------:R-:W-:-:S05]  /*0570*/  IADD3 R10, P0, PT, R6, 0x80, RZ ;  /* 0x00000080060a7810 */ /* 0x000fca0007f1e0ff */
[----:B------:R-:W-:Y:S02]  /*0580*/  IMAD.X R11, RZ, RZ, R7, P0 ;  /* 0x000000ffff0b7224 */ /* 0x000fe400000e0607 */
[----:B-----5:R-:W-:Y:S01]  /*0590*/  DFMA R24, R20, R8, R24 ;  /* 0x000000081418722b */ /* 0x020fe20000000018 */
[----:B------:R-:W-:Y:S10]  /*05a0*/  BRA.U UP1, `(.L_x_2) ;  /* 0xfffffffd01147547 */ /* 0x000ff4000b83ffff */
.L_x_1:
[----:B------:R-:W-:Y:S05]  /*05b0*/  BRA.U !UP0, `(.L_x_0) ;  /* 0x0000000508347547 */ /* 0x000fea000b800000 */
[----:B------:R-:W-:Y:S02]  /*05c0*/  UISETP.GE.U32.AND UP0, UPT, UR9, 0x8, UPT ;  /* 0x000000080900788c */ /* 0x000fe4000bf06070 */
[----:B------:R-:W-:-:S04]  /*05d0*/  ULOP3.LUT UR5, UR8, 0x7, URZ, 0xc0, !UPT ;  /* 0x0000000708057892 */ /* 0x000fc8000f8ec0ff */
[----:B------:R-:W-:-:S03]  /*05e0*/  UISETP.NE.AND UP1, UPT, UR5, URZ, UPT ;  /* 0x000000ff0500728c */ /* 0x000fc6000bf25270 */
[----:B------:R-:W-:Y:S08]  /*05f0*/  BRA.U !UP0, `(.L_x_3) ;  /* 0x0000000108787547 */ /* 0x000ff0000b800000 */
[----:B------:R-:W0:Y:S01]  /*0600*/  LDC.64 R10, c[0x0][0x380] ;  /* 0x0000e000ff0a7b82 */ /* 0x000e220000000a00 */
[----:B------:R-:W-:-:S07]  /*0610*/  IMAD.IADD R7, R2, 0x1, R3 ;  /* 0x0000000102077824 */ /* 0x000fce00078e0203 */
[----:B------:R-:W1:Y:S01]  /*0620*/  LDC.64 R4, c[0x0][0x388] ;  /* 0x0000e200ff047b82 */ /* 0x000e620000000a00 */
[----:B0-----:R-:W-:-:S05]  /*0630*/  IMAD.WIDE R10, R7, 0x8, R10 ;  /* 0x00000008070a7825 */ /* 0x001fca00078e020a */
[----:B------:R-:W2:Y:S01]  /*0640*/  LDG.E.64 R12, desc[UR16][R10.64] ;  /* 0x000000100a0c7981 */ /* 0x000ea2000c1e1b00 */
[----:B-1----:R-:W-:-:S03]  /*0650*/  IMAD.WIDE.U32 R4, R3, 0x8, R4 ;  /* 0x0000000803047825 */ /* 0x002fc600078e0004 */
[----:B------:R-:W3:Y:S04]  /*0660*/  LDG.E.64 R16, desc[UR16][R10.64+0x8] ;  /* 0x000008100a107981 */ /* 0x000ee8000c1e1b00 */
[----:B------:R-:W2:Y:S04]  /*0670*/  LDG.E.64 R14, desc[UR16][R4.64] ;  /* 0x00000010040e7981 */ /* 0x000ea8000c1e1b00 */
[----:B------:R-:W3:Y:S04]  /*0680*/  LDG.E.64 R18, desc[UR16][R4.64+0x8] ;  /* 0x0000081004127981 */ /* 0x000ee8000c1e1b00 */
[----:B------:R-:W4:Y:S04]  /*0690*/  LDG.E.64 R20, desc[UR16][R10.64+0x10] ;  /* 0x000010100a147981 */ /* 0x000f28000c1e1b00 */
[----:B------:R-:W4:Y:S04]  /*06a0*/  LDG.E.64 R22, desc[UR16][R4.64+0x10] ;  /* 0x0000101004167981 */ /* 0x000f28000c1e1b00 */
[----:B------:R-:W5:Y:S04]  /*06b0*/  LDG.E.64 R6, desc[UR16][R10.64+0x18] ;  /* 0x000018100a067981 */ /* 0x000f68000c1e1b00 */
[----:B------:R-:W5:Y:S04]  /*06c0*/  LDG.E.64 R8, desc[UR16][R4.64+0x18] ;  /* 0x0000181004087981 */ /* 0x000f68000c1e1b00 */
        /* <DEDUP_REMOVED lines=11> */
[----:B-----5:R-:W-:Y:S01]  /*0780*/  DFMA R6, R6, R8, R20 ;  /* 0x000000080606722b */ /* 0x020fe20000000014 */
[----:B------:R-:W-:-:S07]  /*0790*/  IADD3 R3, PT, PT, R3, 0x8, RZ ;  /* 0x0000000803037810 */ /* 0x000fce0007ffe0ff */
[----:B--2---:R-:W-:-:S08]  /*07a0*/  DFMA R6, R12, R14, R6 ;  /* 0x0000000e0c06722b */ /* 0x004fd00000000006 */
[----:B---3--:R-:W-:-:S08]  /*07b0*/  DFMA R6, R16, R18, R6 ;  /* 0x000000121006722b */ /* 0x008fd00000000006 */
[----:B----4-:R-:W-:-:S08]  /*07c0*/  DFMA R24, R22, R24, R6 ;  /* 0x000000181618722b */ /* 0x010fd00000000006 */
[----:B------:R-:W-:-:S11]  /*07d0*/  DFMA R24, R26, R28, R24 ;  /* 0x0000001c1a18722b */ /* 0x000fd60000000018 */
.L_x_3:
        /* <DEDUP_REMOVED lines=17> */
[----:B------:R-:W5:Y:S01]  /*08f0*/  LDG.E.64 R14, desc[UR16][R20.64+0x18] ;  /* 0x00001810140e7981 */ /* 0x000f62000c1e1b00 */
[----:B------:R-:W-:Y:S01]  /*0900*/  IADD3 R3, PT, PT, R3, 0x4, RZ ;  /* 0x0000000403037810 */ /* 0x000fe20007ffe0ff */
[----:B--2---:R-:W-:-:S08]  /*0910*/  DFMA R18, R18, R22, R24 ;  /* 0x000000161212722b */ /* 0x004fd00000000018 */
[----:B---3--:R-:W-:-:S08]  /*0920*/  DFMA R8, R8, R10, R18 ;  /* 0x0000000a0808722b */ /* 0x008fd00000000012 */
[----:B----4-:R-:W-:-:S08]  /*0930*/  DFMA R4, R4, R6, R8 ;  /* 0x000000060404722b */ /* 0x010fd00000000008 */
[----:B-----5:R-:W-:-:S11]  /*0940*/  DFMA R24, R12, R14, R4 ;  /* 0x0000000e0c18722b */ /* 0x020fd60000000004 */
.L_x_4:
[----:B------:R-:W-:Y:S05]  /*0950*/  BRA.U !UP1, `(.L_x_0) ;  /* 0x00000001094c7547 */ /* 0x000fea000b800000 */
[----:B------:R-:W0:Y:S01]  /*0960*/  LDC.64 R4, c[0x0][0x388] ;  /* 0x0000e200ff047b82 */ /* 0x000e220000000a00 */
[----:B------:R-:W-:Y:S01]  /*0970*/  IADD3 R9, PT, PT, R2, R3, RZ ;  /* 0x0000000302097210 */ /* 0x000fe20007ffe0ff */
[----:B------:R-:W-:-:S06]  /*0980*/  UIADD3 UR4, UPT, UPT, -UR4, URZ, URZ ;  /* 0x000000ff04047290 */ /* 0x000fcc000fffe1ff */
[----:B------:R-:W1:Y:S01]  /*0990*/  LDC.64 R6, c[0x0][0x380] ;  /* 0x0000e000ff067b82 */ /* 0x000e620000000a00 */
[----:B0-----:R-:W-:-:S04]  /*09a0*/  IMAD.WIDE.U32 R4, R3, 0x8, R4 ;  /* 0x0000000803047825 */ /* 0x001fc800078e0004 */
[----:B------:R-:W-:Y:S01]  /*09b0*/  IMAD.MOV.U32 R8, RZ, RZ, R4 ;  /* 0x000000ffff087224 */ /* 0x000fe200078e0004 */
[----:B------:R-:W-:-:S07]  /*09c0*/  MOV R11, R5 ;  /* 0x00000005000b7202 */ /* 0x000fce0000000f00 */
.L_x_5:
[----:B-1----:R-:W-:Y:S01]  /*09d0*/  IMAD.WIDE R2, R9, 0x8, R6 ;  /* 0x0000000809027825 */ /* 0x002fe200078e0206 */
[----:B------:R-:W-:-:S03]  /*09e0*/  MOV R4, R8 ;  /* 0x0000000800047202 */ /* 0x000fc60000000f00 */
[----:B------:R-:W-:Y:S02]  /*09f0*/  IMAD.MOV.U32 R5, RZ, RZ, R11 ;  /* 0x000000ffff057224 */ /* 0x000fe400078e000b */
[----:B------:R-:W2:Y:S04]  /*0a00*/  LDG.E.64 R2, desc[UR16][R2.64] ;  /* 0x0000001002027981 */ /* 0x000ea8000c1e1b00 */
[----:B------:R-:W2:Y:S01]  /*0a10*/  LDG.E.64 R4, desc[UR16][R4.64] ;  /* 0x0000001004047981 */ /* 0x000ea2000c1e1b00 */
[----:B------:R-:W-:Y:S01]  /*0a20*/  UIADD3 UR4, UPT, UPT, UR4, 0x1, URZ ;  /* 0x0000000104047890 */ /* 0x000fe2000fffe0ff */
[----:B------:R-:W-:Y:S02]  /*0a30*/  IADD3 R8, P0, PT, R8, 0x8, RZ ;  /* 0x0000000808087810 */ /* 0x000fe40007f1e0ff */
[----:B------:R-:W-:Y:S01]  /*0a40*/  IADD3 R9, PT, PT, R9, 0x1, RZ ;  /* 0x0000000109097810 */ /* 0x000fe20007ffe0ff */
[----:B------:R-:W-:Y:S01]  /*0a50*/  UISETP.NE.AND UP0, UPT, UR4, URZ, UPT ;  /* 0x000000ff0400728c */ /* 0x000fe2000bf05270 */
[----:B------:R-:W-:Y:S01]  /*0a60*/  IADD3.X R11, PT, PT, RZ, R11, RZ, P0, !PT ;  /* 0x0000000bff0b7210 */ /* 0x000fe200007fe4ff */
[----:B--2---:R-:W-:-:S07]  /*0a70*/  DFMA R24, R2, R4, R24 ;  /* 0x000000040218722b */ /* 0x004fce0000000018 */
[----:B------:R-:W-:Y:S05]  /*0a80*/  BRA.U UP0, `(.L_x_5) ;  /* 0xfffffffd00d07547 */ /* 0x000fea000b83ffff */
.L_x_0:
[----:B------:R-:W0:Y:S02]  /*0a90*/  LDC.64 R2, c[0x0][0x390] ;  /* 0x0000e400ff027b82 */ /* 0x000e240000000a00 */
[----:B0-----:R-:W-:-:S05]  /*0aa0*/  IMAD.WIDE R2, R0, 0x8, R2 ;  /* 0x0000000800027825 */ /* 0x001fca00078e0202 */
[----:B------:R-:W-:Y:S01]  /*0ab0*/  STG.E.64 desc[UR16][R2.64], R24 ;  /* 0x0000001802007986 */ /* 0x000fe2000c101b10 */
[----:B------:R-:W-:Y:S05]  /*0ac0*/  EXIT ;  /* 0x000000000000794d */ /* 0x000fea0003800000 */
.L_x_6:
[----:B------:R-:W-:-:S00]  /*0ad0*/  BRA `(.L_x_6) ;  /* 0xfffffffc00fc7947 */ /* 0x000fc0000383ffff */
[----:B------:R-:W-:-:S00]  /*0ae0*/  NOP ;  /* 0x0000000000007918 */ /* 0x000fc00000000000 */
        /* <DEDUP_REMOVED lines=9> */
.L_x_7:


//--------------------- .nv.shared.reserved.0     --------------------------
	.section	.nv.shared.reserved.0,"aw",@nobits
	.weak		__nv_reservedSMEM_offset_0_alias
	.size		__nv_reservedSMEM_offset_0_alias, 0, 64
	.other		__nv_reservedSMEM_offset_0_alias,@"STO_CUDA_RESERVED_SHARED STV_DEFAULT"
__nv_reservedSMEM_offset_0_alias:
	.zero		0
	.zero		64


//--------------------- .nv.constant0._Z17matrixXvec_kernelPKdS0_Pdii --------------------------
	.section	.nv.constant0._Z17matrixXvec_kernelPKdS0_Pdii,"a",@progbits
	.sectionflags	@""
	.align	4
.nv.constant0._Z17matrixXvec_kernelPKdS0_Pdii:
	.zero		928


//--------------------- SYMBOLS --------------------------

	.type		.nv.reservedSmem.offset0,@object
	.size		.nv.reservedSmem.offset0,0x4
